	.headerflags	@"EF_CUDA_TEXMODE_UNIFIED EF_CUDA_64BIT_ADDRESS EF_CUDA_ACCELERATORS EF_CUDA_SM90 EF_CUDA_VIRTUAL_SM(EF_CUDA_SM90)"
	.elftype	@"ET_EXEC"


//--------------------- .nv.info                  --------------------------
	.section	.nv.info,"",@"SHT_CUDA_INFO"
	.align	4


	//----- nvinfo : EIATTR_REGCOUNT
	.align		4
        /*0000*/ 	.byte	0x04, 0x2f
        /*0002*/ 	.short	(.L_1 - .L_0)
	.align		4
.L_0:
        /*0004*/ 	.word	index@(triton_poi_fused_convolution_2)
        /*0008*/ 	.word	0x0000001e


	//----- nvinfo : EIATTR_FRAME_SIZE
	.align		4
.L_1:
        /*000c*/ 	.byte	0x04, 0x11
        /*000e*/ 	.short	(.L_3 - .L_2)
	.align		4
.L_2:
        /*0010*/ 	.word	index@(triton_poi_fused_convolution_2)
        /*0014*/ 	.word	0x00000000


	//----- nvinfo : EIATTR_MIN_STACK_SIZE
	.align		4
.L_3:
        /*0018*/ 	.byte	0x04, 0x12
        /*001a*/ 	.short	(.L_5 - .L_4)
	.align		4
.L_4:
        /*001c*/ 	.word	index@(triton_poi_fused_convolution_2)
        /*0020*/ 	.word	0x00000000
.L_5:


//--------------------- .nv.info.triton_poi_fused_convolution_2 --------------------------
	.section	.nv.info.triton_poi_fused_convolution_2,"",@"SHT_CUDA_INFO"
	.sectionflags	@""
	.align	4


	//----- nvinfo : EIATTR_CUDA_API_VERSION
	.align		4
        /*0000*/ 	.byte	0x04, 0x37
        /*0002*/ 	.short	(.L_7 - .L_6)
.L_6:
        /*0004*/ 	.word	0x00000080


	//----- nvinfo : EIATTR_KPARAM_INFO
	.align		4
.L_7:
        /*0008*/ 	.byte	0x04, 0x17
        /*000a*/ 	.short	(.L_9 - .L_8)
.L_8:
        /*000c*/ 	.word	0x00000000
        /*0010*/ 	.short	0x0004
        /*0012*/ 	.short	0x0018
        /*0014*/ 	.byte	0x00, 0xf4, 0x21, 0x00


	//----- nvinfo : EIATTR_KPARAM_INFO
	.align		4
.L_9:
        /*0018*/ 	.byte	0x04, 0x17
        /*001a*/ 	.short	(.L_11 - .L_10)
.L_10:
        /*001c*/ 	.word	0x00000000
        /*0020*/ 	.short	0x0003
        /*0022*/ 	.short	0x0014
        /*0024*/ 	.byte	0x00, 0xf0, 0x11, 0x00


	//----- nvinfo : EIATTR_KPARAM_INFO
	.align		4
.L_11:
        /*0028*/ 	.byte	0x04, 0x17
        /*002a*/ 	.short	(.L_13 - .L_12)
.L_12:
        /*002c*/ 	.word	0x00000000
        /*0030*/ 	.short	0x0002
        /*0032*/ 	.short	0x0010
        /*0034*/ 	.byte	0x00, 0xf0, 0x11, 0x00


	//----- nvinfo : EIATTR_KPARAM_INFO
	.align		4
.L_13:
        /*0038*/ 	.byte	0x04, 0x17
        /*003a*/ 	.short	(.L_15 - .L_14)
.L_14:
        /*003c*/ 	.word	0x00000000
        /*0040*/ 	.short	0x0001
        /*0042*/ 	.short	0x0008
        /*0044*/ 	.byte	0x00, 0xf4, 0x21, 0x00


	//----- nvinfo : EIATTR_KPARAM_INFO
	.align		4
.L_15:
        /*0048*/ 	.byte	0x04, 0x17
        /*004a*/ 	.short	(.L_17 - .L_16)
.L_16:
        /*004c*/ 	.word	0x00000000
        /*0050*/ 	.short	0x0000
        /*0052*/ 	.short	0x0000
        /*0054*/ 	.byte	0x00, 0xf4, 0x21, 0x00


	//----- nvinfo : EIATTR_SPARSE_MMA_MASK
	.align		4
.L_17:
        /*0058*/ 	.byte	0x03, 0x50
        /*005a*/ 	.short	0x0000


	//----- nvinfo : EIATTR_MAXREG_COUNT
	.align		4
        /*005c*/ 	.byte	0x03, 0x1b
        /*005e*/ 	.short	0x00ff


	//----- nvinfo : EIATTR_EXIT_INSTR_OFFSETS
	.align		4
        /*0060*/ 	.byte	0x04, 0x1c
        /*0062*/ 	.short	(.L_19 - .L_18)


	//   ....[0]....
.L_18:
        /*0064*/ 	.word	0x00000920


	//   ....[1]....
        /*0068*/ 	.word	0x00000970


	//----- nvinfo : EIATTR_REQNTID
	.align		4
.L_19:
        /*006c*/ 	.byte	0x04, 0x10
        /*006e*/ 	.short	(.L_21 - .L_20)
.L_20:
        /*0070*/ 	.word	0x00000080
        /*0074*/ 	.word	0x00000001
        /*0078*/ 	.word	0x00000001


	//----- nvinfo : EIATTR_CBANK_PARAM_SIZE
	.align		4
.L_21:
        /*007c*/ 	.byte	0x03, 0x19
        /*007e*/ 	.short	0x0020


	//----- nvinfo : EIATTR_PARAM_CBANK
	.align		4
        /*0080*/ 	.byte	0x04, 0x0a
        /*0082*/ 	.short	(.L_23 - .L_22)
	.align		4
.L_22:
        /*0084*/ 	.word	index@(.nv.constant0.triton_poi_fused_convolution_2)
        /*0088*/ 	.short	0x0210
        /*008a*/ 	.short	0x0020


	//----- nvinfo : EIATTR_SW_WAR
	.align		4
.L_23:
        /*008c*/ 	.byte	0x04, 0x36
        /*008e*/ 	.short	(.L_25 - .L_24)
.L_24:
        /*0090*/ 	.word	0x00000008
.L_25:


//--------------------- .nv.callgraph             --------------------------
	.section	.nv.callgraph,"",@"SHT_CUDA_CALLGRAPH"
	.align	4
	.sectionentsize	8
	.align		4
        /*0000*/ 	.word	0x00000000
	.align		4
        /*0004*/ 	.word	0xffffffff
	.align		4
        /*0008*/ 	.word	0x00000000
	.align		4
        /*000c*/ 	.word	0xfffffffe
	.align		4
        /*0010*/ 	.word	0x00000000
	.align		4
        /*0014*/ 	.word	0xfffffffd
	.align		4
        /*0018*/ 	.word	0x00000000
	.align		4
        /*001c*/ 	.word	0xfffffffc


//--------------------- .text.triton_poi_fused_convolution_2 --------------------------
	.section	.text.triton_poi_fused_convolution_2,"ax",@progbits
	.sectionflags	@"SHF_BARRIERS=1"
	.align	128
        .global         triton_poi_fused_convolution_2
        .type           triton_poi_fused_convolution_2,@function
        .size           triton_poi_fused_convolution_2,(.L_x_1 - triton_poi_fused_convolution_2)
        .other          triton_poi_fused_convolution_2,@"STO_CUDA_ENTRY STV_DEFAULT"
triton_poi_fused_convolution_2:
.text.triton_poi_fused_convolution_2:
[----:B------:R-:W0:Y:S01]  /*0000*/  LDC R1, c[0x0][0x28] ;  /* 0x00000a00ff017b82 */ /* 0x000e220000000800 */
[----:B------:R-:W1:Y:S07]  /*0010*/  S2R R4, SR_CTAID.Y ;  /* 0x0000000000047919 */ /* 0x000e6e0000002600 */
[----:B------:R-:W2:Y:S01]  /*0020*/  LDC.64 R2, c[0x0][0x210] ;  /* 0x00008400ff027b82 */ /* 0x000ea20000000a00 */
[----:B------:R-:W-:Y:S01]  /*0030*/  UMOV UR4, 0xf0 ;  /* 0x000000f000047882 */ /* 0x000fe20000000000 */
[----:B------:R-:W-:Y:S01]  /*0040*/  IMAD.MOV.U32 R13, RZ, RZ, RZ ;  /* 0x000000ffff0d7224 */ /* 0x000fe200078e00ff */
[----:B------:R-:W3:Y:S01]  /*0050*/  S2R R5, SR_TID.X ;  /* 0x0000000000057919 */ /* 0x000ee20000002100 */
[----:B------:R-:W-:Y:S01]  /*0060*/  USHF.R.U32 UR6, UR4, 0x4, URZ ;  /* 0x0000000404067899 */ /* 0x000fe2000800163f */
[----:B------:R-:W-:-:S03]  /*0070*/  UMOV UR7, 0x140 ;  /* 0x0000014000077882 */ /* 0x000fc60000000000 */
[----:B------:R-:W-:-:S04]  /*0080*/  ULOP3.LUT UR7, UR7, 0xf, UR6, 0xf8, !UPT ;  /* 0x0000000f07077892 */ /* 0x000fc8000f8ef806 */
[----:B------:R-:W-:Y:S01]  /*0090*/  USHF.L.U32 UR7, UR7, 0x14, URZ ;  /* 0x0000001407077899 */ /* 0x000fe2000800063f */
[----:B------:R-:W-:Y:S01]  /*00a0*/  UMOV UR6, URZ ;  /* 0x0000003f00067c82 */ /* 0x000fe20008000000 */
[----:B------:R-:W4:Y:S01]  /*00b0*/  S2R R0, SR_CTAID.X ;  /* 0x0000000000007919 */ /* 0x000f220000002500 */
[----:B-1----:R-:W-:Y:S01]  /*00c0*/  IMAD.SHL.U32 R4, R4, 0x20, RZ ;  /* 0x0000002004047824 */ /* 0x002fe200078e00ff */
[----:B---3--:R-:W-:-:S04]  /*00d0*/  SHF.R.U32.HI R11, RZ, 0x5, R5 ;  /* 0x00000005ff0b7819 */ /* 0x008fc80000011605 */
[----:B------:R-:W-:Y:S01]  /*00e0*/  LOP3.LUT R16, R4, 0x1f, R5, 0xf8, !PT ;  /* 0x0000001f04107812 */ /* 0x000fe200078ef805 */
[----:B----4-:R-:W-:Y:S01]  /*00f0*/  IMAD.SHL.U32 R0, R0, 0x20, RZ ;  /* 0x0000002000007824 */ /* 0x010fe200078e00ff */
[----:B------:R-:W-:-:S03]  /*0100*/  SGXT.U32 R11, R11, 0x2 ;  /* 0x000000020b0b781a */ /* 0x000fc60000000000 */
[C---:B------:R-:W-:Y:S01]  /*0110*/  IMAD.HI.U32 R7, R16.reuse, 0x33333334, RZ ;  /* 0x3333333410077827 */ /* 0x040fe200078e00ff */
[----:B------:R-:W-:Y:S02]  /*0120*/  ISETP.GE.U32.AND P0, PT, R16, 0x14, PT ;  /* 0x000000141000780c */ /* 0x000fe40003f06070 */
[----:B------:R-:W-:Y:S01]  /*0130*/  LOP3.LUT R6, R11, 0x4, R0, 0xfe, !PT ;  /* 0x000000040b067812 */ /* 0x000fe200078efe00 */
[----:B------:R-:W-:Y:S01]  /*0140*/  IMAD R16, R7, -0x5, R16 ;  /* 0xfffffffb07107824 */ /* 0x000fe200078e0210 */
[----:B------:R-:W-:Y:S01]  /*0150*/  LOP3.LUT R8, R11, 0x8, R0, 0xfe, !PT ;  /* 0x000000080b087812 */ /* 0x000fe200078efe00 */
[----:B------:R-:W-:Y:S01]  /*0160*/  IMAD R9, R7, 0x140, RZ ;  /* 0x0000014007097824 */ /* 0x000fe200078e02ff */
[----:B------:R-:W-:Y:S02]  /*0170*/  LOP3.LUT R7, R11, R0, RZ, 0xfc, !PT ;  /* 0x000000000b077212 */ /* 0x000fe400078efcff */
[----:B------:R-:W-:Y:S02]  /*0180*/  ISETP.LT.AND P6, PT, R6, 0x40, !P0 ;  /* 0x000000400600780c */ /* 0x000fe400047c1270 */
[----:B------:R-:W-:-:S02]  /*0190*/  LOP3.LUT R6, R9, R16, RZ, 0xfc, !PT ;  /* 0x0000001009067212 */ /* 0x000fc400078efcff */
[----:B------:R-:W-:Y:S02]  /*01a0*/  ISETP.LT.AND P1, PT, R7, 0x40, !P0 ;  /* 0x000000400700780c */ /* 0x000fe40004721270 */
[----:B------:R-:W-:Y:S01]  /*01b0*/  LOP3.LUT R10, R11, 0xc, R0, 0xfe, !PT ;  /* 0x0000000c0b0a7812 */ /* 0x000fe200078efe00 */
[----:B------:R-:W-:Y:S01]  /*01c0*/  IMAD R7, R7, 0x5, R6 ;  /* 0x0000000507077824 */ /* 0x000fe200078e0206 */
[----:B------:R-:W-:Y:S02]  /*01d0*/  ISETP.LT.AND P5, PT, R8, 0x40, !P0 ;  /* 0x000000400800780c */ /* 0x000fe400047a1270 */
[----:B------:R-:W-:Y:S01]  /*01e0*/  LOP3.LUT R12, R11, 0x10, R0, 0xfe, !PT ;  /* 0x000000100b0c7812 */ /* 0x000fe200078efe00 */
[----:B--2---:R-:W-:Y:S01]  /*01f0*/  IMAD.WIDE R8, R7, 0x4, R2 ;  /* 0x0000000407087825 */ /* 0x004fe200078e0202 */
[----:B------:R-:W-:Y:S02]  /*0200*/  LOP3.LUT R14, R11, 0x14, R0, 0xfe, !PT ;  /* 0x000000140b0e7812 */ /* 0x000fe400078efe00 */
[----:B------:R-:W-:-:S02]  /*0210*/  ISETP.LT.AND P4, PT, R10, 0x40, !P0 ;  /* 0x000000400a00780c */ /* 0x000fc40004781270 */
[----:B------:R-:W-:Y:S01]  /*0220*/  LOP3.LUT R11, R11, 0x18, R0, 0xfe, !PT ;  /* 0x000000180b0b7812 */ /* 0x000fe200078efe00 */
[----:B------:R1:W2:Y:S01]  /*0230*/  @P1 LDG.E.EL R13, desc[UR6][R8.64] ;  /* 0x00000006080d1981 */ /* 0x0002a2000c2e1900 */
[----:B------:R-:W-:Y:S01]  /*0240*/  LEA.HI R10, R5, R0, RZ, 0x1b ;  /* 0x00000000050a7211 */ /* 0x000fe200078fd8ff */
[----:B------:R-:W-:Y:S01]  /*0250*/  VIADD R17, R7, 0x14 ;  /* 0x0000001407117836 */ /* 0x000fe20000000000 */
[----:B------:R-:W-:Y:S02]  /*0260*/  ISETP.LT.AND P1, PT, R11, 0x40, !P0 ;  /* 0x000000400b00780c */ /* 0x000fe40004721270 */
[----:B------:R-:W-:Y:S01]  /*0270*/  ISETP.LT.AND P3, PT, R12, 0x40, !P0 ;  /* 0x000000400c00780c */ /* 0x000fe20004761270 */
[----:B------:R-:W-:Y:S01]  /*0280*/  VIADD R11, R10, 0x1c ;  /* 0x0000001c0a0b7836 */ /* 0x000fe20000000000 */
[----:B------:R-:W-:Y:S01]  /*0290*/  USHF.R.U32 UR8, UR4, 0x4, URZ ;  /* 0x0000000404087899 */ /* 0x000fe2000800163f */
[----:B------:R-:W-:-:S03]  /*02a0*/  UMOV UR9, 0x140 ;  /* 0x0000014000097882 */ /* 0x000fc60000000000 */
[----:B------:R-:W-:-:S04]  /*02b0*/  ULOP3.LUT UR9, UR9, 0xf, UR8, 0xf8, !UPT ;  /* 0x0000000f09097892 */ /* 0x000fc8000f8ef808 */
[----:B------:R-:W-:Y:S01]  /*02c0*/  USHF.L.U32 UR9, UR9, 0x14, URZ ;  /* 0x0000001409097899 */ /* 0x000fe2000800063f */
[----:B------:R-:W-:Y:S01]  /*02d0*/  UMOV UR8, URZ ;  /* 0x0000003f00087c82 */ /* 0x000fe20008000000 */
[----:B------:R-:W-:Y:S01]  /*02e0*/  IMAD.MOV.U32 R12, RZ, RZ, RZ ;  /* 0x000000ffff0c7224 */ /* 0x000fe200078e00ff */
[----:B------:R-:W-:Y:S01]  /*02f0*/  ISETP.LT.AND P2, PT, R14, 0x40, !P0 ;  /* 0x000000400e00780c */ /* 0x000fe20004741270 */
[C---:B------:R-:W-:Y:S02]  /*0300*/  VIADD R19, R7.reuse, 0x28 ;  /* 0x0000002807137836 */ /* 0x040fe40000000000 */
[----:B------:R-:W-:Y:S02]  /*0310*/  VIADD R21, R7, 0x3c ;  /* 0x0000003c07157836 */ /* 0x000fe40000000000 */
[--C-:B-1----:R-:W-:Y:S01]  /*0320*/  IMAD.WIDE R8, R17, 0x4, R2.reuse ;  /* 0x0000000411087825 */ /* 0x102fe200078e0202 */
[----:B------:R-:W-:Y:S02]  /*0330*/  CS2R R14, SRZ ;  /* 0x00000000000e7805 */ /* 0x000fe4000001ff00 */
[----:B------:R-:W-:Y:S01]  /*0340*/  ISETP.LT.AND P0, PT, R11, 0x40, !P0 ;  /* 0x000000400b00780c */ /* 0x000fe20004701270 */
[----:B------:R-:W-:Y:S01]  /*0350*/  IMAD.WIDE R18, R19, 0x4, R2 ;  /* 0x0000000413127825 */ /* 0x000fe200078e0202 */
[----:B------:R-:W3:Y:S01]  /*0360*/  @P6 LDG.E.EL R12, desc[UR6][R8.64] ;  /* 0x00000006080c6981 */ /* 0x000ee2000c2e1900 */
[----:B------:R-:W-:Y:S01]  /*0370*/  USHF.R.U32 UR6, UR4, 0x4, URZ ;  /* 0x0000000404067899 */ /* 0x000fe2000800163f */
[----:B------:R-:W-:-:S03]  /*0380*/  UMOV UR7, 0x140 ;  /* 0x0000014000077882 */ /* 0x000fc60000000000 */
[----:B------:R-:W-:-:S04]  /*0390*/  ULOP3.LUT UR7, UR7, 0xf, UR6, 0xf8, !UPT ;  /* 0x0000000f07077892 */ /* 0x000fc8000f8ef806 */
[----:B------:R-:W-:Y:S01]  /*03a0*/  USHF.L.U32 UR7, UR7, 0x14, URZ ;  /* 0x0000001407077899 */ /* 0x000fe2000800063f */
[----:B------:R-:W-:Y:S01]  /*03b0*/  UMOV UR6, URZ ;  /* 0x0000003f00067c82 */ /* 0x000fe20008000000 */
[----:B------:R-:W-:Y:S01]  /*03c0*/  IMAD.WIDE R20, R21, 0x4, R2 ;  /* 0x0000000415147825 */ /* 0x000fe200078e0202 */
[----:B------:R-:W-:Y:S01]  /*03d0*/  USHF.R.U32 UR4, UR4, 0x4, URZ ;  /* 0x0000000404047899 */ /* 0x000fe2000800163f */
[----:B------:R-:W-:-:S03]  /*03e0*/  UMOV UR5, 0x140 ;  /* 0x0000014000057882 */ /* 0x000fc60000000000 */
[----:B------:R-:W-:-:S04]  /*03f0*/  ULOP3.LUT UR5, UR5, 0xf, UR4, 0xf8, !UPT ;  /* 0x0000000f05057892 */ /* 0x000fc8000f8ef804 */
[----:B------:R-:W-:Y:S01]  /*0400*/  USHF.L.U32 UR5, UR5, 0x14, URZ ;  /* 0x0000001405057899 */ /* 0x000fe2000800063f */
[----:B------:R-:W-:Y:S01]  /*0410*/  UMOV UR4, URZ ;  /* 0x0000003f00047c82 */ /* 0x000fe20008000000 */
[----:B------:R1:W4:Y:S01]  /*0420*/  @P5 LDG.E.EL R15, desc[UR8][R18.64] ;  /* 0x00000008120f5981 */ /* 0x000322000c2e1900 */
[----:B------:R-:W-:Y:S01]  /*0430*/  IMAD R27, R11, 0x5, R6 ;  /* 0x000000050b1b7824 */ /* 0x000fe200078e0206 */
[C---:B------:R-:W-:Y:S01]  /*0440*/  IADD3 R11, R7.reuse, 0x50, RZ ;  /* 0x00000050070b7810 */ /* 0x040fe20007ffe0ff */
[C---:B------:R-:W-:Y:S01]  /*0450*/  VIADD R23, R7.reuse, 0x64 ;  /* 0x0000006407177836 */ /* 0x040fe20000000000 */
[----:B------:R5:W4:Y:S01]  /*0460*/  @P4 LDG.E.EL R14, desc[UR8][R20.64] ;  /* 0x00000008140e4981 */ /* 0x000b22000c2e1900 */
[----:B------:R-:W-:Y:S02]  /*0470*/  VIADD R25, R7, 0x78 ;  /* 0x0000007807197836 */ /* 0x000fe40000000000 */
[----:B------:R-:W-:Y:S02]  /*0480*/  IMAD.MOV.U32 R17, RZ, RZ, RZ ;  /* 0x000000ffff117224 */ /* 0x000fe400078e00ff */
[----:B------:R-:W-:Y:S01]  /*0490*/  IMAD.WIDE R6, R27, 0x4, R2 ;  /* 0x000000041b067825 */ /* 0x000fe200078e0202 */
[----:B-1----:R-:W-:-:S03]  /*04a0*/  CS2R R18, SRZ ;  /* 0x0000000000127805 */ /* 0x002fc6000001ff00 */
[----:B------:R-:W-:-:S03]  /*04b0*/  IMAD.WIDE R10, R11, 0x4, R2 ;  /* 0x000000040b0a7825 */ /* 0x000fc600078e0202 */
[----:B------:R-:W4:Y:S01]  /*04c0*/  @P0 LDG.E.EL R18, desc[UR4][R6.64] ;  /* 0x0000000406120981 */ /* 0x000f22000c2e1900 */
[----:B------:R-:W-:-:S03]  /*04d0*/  IMAD.WIDE R8, R23, 0x4, R2 ;  /* 0x0000000417087825 */ /* 0x000fc600078e0202 */
[----:B------:R1:W4:Y:S01]  /*04e0*/  @P3 LDG.E.EL R17, desc[UR6][R10.64] ;  /* 0x000000060a113981 */ /* 0x000322000c2e1900 */
[----:B-----5:R-:W-:Y:S02]  /*04f0*/  IMAD.MOV.U32 R20, RZ, RZ, RZ ;  /* 0x000000ffff147224 */ /* 0x020fe400078e00ff */
[----:B------:R-:W-:-:S04]  /*0500*/  IMAD.WIDE R2, R25, 0x4, R2 ;  /* 0x0000000419027825 */ /* 0x000fc800078e0202 */
[----:B------:R-:W5:Y:S04]  /*0510*/  @P2 LDG.E.EL R20, desc[UR6][R8.64] ;  /* 0x0000000608142981 */ /* 0x000f68000c2e1900 */
[----:B------:R0:W5:Y:S01]  /*0520*/  @P1 LDG.E.EL R19, desc[UR4][R2.64] ;  /* 0x0000000402131981 */ /* 0x000162000c2e1900 */
[----:B------:R-:W0:Y:S01]  /*0530*/  S2R R23, SR_TID.X ;  /* 0x0000000000177919 */ /* 0x000e220000002100 */
[----:B------:R-:W0:Y:S01]  /*0540*/  S2UR UR5, SR_CgaCtaId ;  /* 0x00000000000579c3 */ /* 0x000e220000008800 */
[C---:B------:R-:W-:Y:S01]  /*0550*/  ISETP.GE.U32.AND P0, PT, R16.reuse, 0x2, PT ;  /* 0x000000021000780c */ /* 0x040fe20003f06070 */
[----:B------:R-:W-:Y:S01]  /*0560*/  UMOV UR4, 0x400 ;  /* 0x0000040000047882 */ /* 0x000fe20000000000 */
[----:B-1----:R-:W-:Y:S01]  /*0570*/  IMAD.MOV.U32 R10, RZ, RZ, 0x3d40cafb ;  /* 0x3d40cafbff0a7424 */ /* 0x002fe200078e00ff */
[C---:B------:R-:W-:Y:S01]  /*0580*/  ISETP.GE.U32.AND P3, PT, R16.reuse, 0x4, PT ;  /* 0x000000041000780c */ /* 0x040fe20003f66070 */
[----:B------:R-:W-:Y:S01]  /*0590*/  IMAD.MOV.U32 R22, RZ, RZ, 0x3e1a7f4d ;  /* 0x3e1a7f4dff167424 */ /* 0x000fe200078e00ff */
[----:B------:R-:W-:-:S02]  /*05a0*/  ISETP.NE.AND P1, PT, R16, RZ, PT ;  /* 0x000000ff1000720c */ /* 0x000fc40003f25270 */
[----:B------:R-:W-:Y:S02]  /*05b0*/  ISETP.GE.U32.AND P2, PT, R16, 0x3, PT ;  /* 0x000000031000780c */ /* 0x000fe40003f46070 */
[----:B0-----:R-:W-:Y:S02]  /*05c0*/  FSEL R3, -R10, 0.010523972101509571075, !P3 ;  /* 0x3c2c6cbd0a037808 */ /* 0x001fe40005800100 */
[----:B------:R-:W-:Y:S02]  /*05d0*/  FSEL R2, R22, -0.15852206945419311523, !P1 ;  /* 0xbe22539c16027808 */ /* 0x000fe40004800000 */
[----:B------:R-:W-:Y:S01]  /*05e0*/  @P0 FSEL R2, R3, 0.078691974282264709473, P2 ;  /* 0x3da1294203020808 */ /* 0x000fe20001000000 */
[----:B------:R-:W-:Y:S01]  /*05f0*/  ULEA UR4, UR5, UR4, 0x18 ;  /* 0x0000000405047291 */ /* 0x000fe2000f8ec03f */
[----:B------:R-:W-:Y:S01]  /*0600*/  IMAD.SHL.U32 R21, R23, 0x20, RZ ;  /* 0x0000002017157824 */ /* 0x000fe200078e00ff */
[----:B------:R-:W-:-:S04]  /*0610*/  SHF.R.U32.HI R7, RZ, 0x5, R23 ;  /* 0x00000005ff077819 */ /* 0x000fc80000011617 */
[----:B------:R-:W-:-:S04]  /*0620*/  LOP3.LUT R21, R21, 0x3e0, RZ, 0xc0, !PT ;  /* 0x000003e015157812 */ /* 0x000fc800078ec0ff */
[----:B------:R-:W-:Y:S02]  /*0630*/  LEA.HI R6, R21, UR4, RZ, 0x1f ;  /* 0x0000000415067c11 */ /* 0x000fe4000f8ff8ff */
[----:B------:R-:W-:Y:S02]  /*0640*/  SGXT.U32 R3, R7, 0x2 ;  /* 0x000000020703781a */ /* 0x000fe40000000000 */
[----:B------:R-:W-:-:S05]  /*0650*/  LEA R6, R21, R6, 0x2 ;  /* 0x0000000615067211 */ /* 0x000fca00078e10ff */
[----:B------:R-:W-:Y:S02]  /*0660*/  IMAD R16, R3, 0x4, R6 ;  /* 0x0000000403107824 */ /* 0x000fe400078e0206 */
[C---:B------:R-:W-:Y:S02]  /*0670*/  IMAD.SHL.U32 R3, R23.reuse, 0x2, RZ ;  /* 0x0000000217037824 */ /* 0x040fe400078e00ff */
[----:B------:R-:W-:-:S03]  /*0680*/  IMAD.SHL.U32 R6, R23, 0x4, RZ ;  /* 0x0000000417067824 */ /* 0x000fc600078e00ff */
[----:B------:R-:W-:Y:S02]  /*0690*/  LOP3.LUT R3, R3, 0xf0, RZ, 0xc0, !PT ;  /* 0x000000f003037812 */ /* 0x000fe400078ec0ff */
[----:B------:R-:W-:-:S03]  /*06a0*/  LOP3.LUT R6, R6, 0x1fc, RZ, 0xc0, !PT ;  /* 0x000001fc06067812 */ /* 0x000fc600078ec0ff */
[----:B------:R-:W-:-:S04]  /*06b0*/  VIADD R3, R3, UR4 ;  /* 0x0000000403037c36 */ /* 0x000fc80008000000 */
[----:B------:R-:W-:Y:S01]  /*06c0*/  IMAD R8, R6, 0x4, R3 ;  /* 0x0000000406087824 */ /* 0x000fe200078e0203 */
[----:B------:R-:W-:-:S04]  /*06d0*/  SHF.L.U32 R7, R5, 0x2, RZ ;  /* 0x0000000205077819 */ /* 0x000fc800000006ff */
[----:B------:R-:W-:Y:S02]  /*06e0*/  LOP3.LUT R7, R0, 0x1c, R7, 0xf8, !PT ;  /* 0x0000001c00077812 */ /* 0x000fe400078ef807 */
[----:B------:R-:W-:Y:S02]  /*06f0*/  LOP3.LUT R0, R6, 0x200, RZ, 0xfc, !PT ;  /* 0x0000020006007812 */ /* 0x000fe400078efcff */
[----:B------:R-:W-:Y:S01]  /*0700*/  ISETP.GE.AND P0, PT, R7, 0x40, PT ;  /* 0x000000400700780c */ /* 0x000fe20003f06270 */
[----:B--2---:R-:W-:-:S05]  /*0710*/  FADD R13, R2, R13 ;  /* 0x0000000d020d7221 */ /* 0x004fca0000000000 */
[----:B------:R-:W-:Y:S01]  /*0720*/  STS [R16], R13 ;  /* 0x0000000d10007388 */ /* 0x000fe20000000800 */
[C---:B---3--:R-:W-:Y:S01]  /*0730*/  FADD R12, R2.reuse, R12 ;  /* 0x0000000c020c7221 */ /* 0x048fe20000000000 */
[C---:B----4-:R-:W-:Y:S01]  /*0740*/  FADD R15, R2.reuse, R15 ;  /* 0x0000000f020f7221 */ /* 0x050fe20000000000 */
[----:B------:R-:W-:-:S03]  /*0750*/  FADD R14, R2, R14 ;  /* 0x0000000e020e7221 */ /* 0x000fc60000000000 */
[----:B------:R0:W-:Y:S04]  /*0760*/  STS [R16+0x10], R12 ;  /* 0x0000100c10007388 */ /* 0x0001e80000000800 */
[----:B------:R-:W-:Y:S01]  /*0770*/  STS [R16+0x20], R15 ;  /* 0x0000200f10007388 */ /* 0x000fe20000000800 */
[C---:B------:R-:W-:Y:S01]  /*0780*/  FADD R18, R2.reuse, R18 ;  /* 0x0000001202127221 */ /* 0x040fe20000000000 */
[C---:B------:R-:W-:Y:S02]  /*0790*/  FADD R17, R2.reuse, R17 ;  /* 0x0000001102117221 */ /* 0x040fe40000000000 */
[----:B------:R-:W-:Y:S01]  /*07a0*/  STS [R16+0x30], R14 ;  /* 0x0000300e10007388 */ /* 0x000fe20000000800 */
[C---:B-----5:R-:W-:Y:S01]  /*07b0*/  FADD R20, R2.reuse, R20 ;  /* 0x0000001402147221 */ /* 0x060fe20000000000 */
[----:B------:R-:W-:-:S02]  /*07c0*/  FADD R19, R2, R19 ;  /* 0x0000001302137221 */ /* 0x000fc40000000000 */
[----:B------:R-:W-:Y:S01]  /*07d0*/  STS [R16+0x40], R17 ;  /* 0x0000401110007388 */ /* 0x000fe20000000800 */
[----:B------:R-:W1:Y:S03]  /*07e0*/  LDC.64 R2, c[0x0][0x218] ;  /* 0x00008600ff027b82 */ /* 0x000e660000000a00 */
[----:B------:R-:W-:Y:S04]  /*07f0*/  STS [R16+0x50], R20 ;  /* 0x0000501410007388 */ /* 0x000fe80000000800 */
[----:B------:R-:W-:Y:S04]  /*0800*/  STS [R16+0x60], R19 ;  /* 0x0000601310007388 */ /* 0x000fe80000000800 */
[----:B------:R-:W-:Y:S01]  /*0810*/  STS [R16+0x70], R18 ;  /* 0x0000701210007388 */ /* 0x000fe20000000800 */
[----:B------:R-:W-:Y:S01]  /*0820*/  BAR.SYNC.DEFER_BLOCKING 0x0 ;  /* 0x0000000000007b1d */ /* 0x000fe20000010000 */
[----:B0-----:R-:W-:-:S04]  /*0830*/  SHF.R.U32.HI R12, RZ, 0x3, R5 ;  /* 0x00000003ff0c7819 */ /* 0x001fc80000011605 */
[----:B------:R-:W-:Y:S01]  /*0840*/  SGXT.U32 R5, R12, 0x4 ;  /* 0x000000040c05781a */ /* 0x000fe20000000000 */
[----:B------:R-:W0:Y:S03]  /*0850*/  LDS.128 R8, [R8] ;  /* 0x0000000008087984 */ /* 0x000e260000000c00 */
[----:B------:R-:W-:Y:S02]  /*0860*/  LOP3.LUT R5, R5, R4, RZ, 0xfc, !PT ;  /* 0x0000000405057212 */ /* 0x000fe400078efcff */
[----:B------:R-:W-:Y:S02]  /*0870*/  SHF.R.U32.HI R4, RZ, 0x1, R0 ;  /* 0x00000001ff047819 */ /* 0x000fe40000011600 */
[C---:B------:R-:W-:Y:S02]  /*0880*/  LOP3.LUT R0, R5.reuse, 0x10, RZ, 0xfc, !PT ;  /* 0x0000001005007812 */ /* 0x040fe400078efcff */
[----:B------:R-:W-:-:S02]  /*0890*/  ISETP.LT.U32.AND P1, PT, R5, 0x14, !P0 ;  /* 0x000000140500780c */ /* 0x000fc40004721070 */
[----:B------:R-:W-:Y:S01]  /*08a0*/  ISETP.LT.U32.AND P0, PT, R0, 0x14, !P0 ;  /* 0x000000140000780c */ /* 0x000fe20004701070 */
[----:B------:R-:W-:Y:S01]  /*08b0*/  IMAD R5, R5, 0x40, R7 ;  /* 0x0000004005057824 */ /* 0x000fe200078e0207 */
[----:B------:R-:W-:-:S03]  /*08c0*/  LOP3.LUT R12, R4, 0x1f0, RZ, 0xc0, !PT ;  /* 0x000001f0040c7812 */ /* 0x000fc600078ec0ff */
[----:B-1----:R-:W-:-:S04]  /*08d0*/  IMAD.WIDE R4, R5, 0x4, R2 ;  /* 0x0000000405047825 */ /* 0x002fc800078e0202 */
[----:B------:R-:W-:Y:S01]  /*08e0*/  VIADD R13, R12, UR4 ;  /* 0x000000040c0d7c36 */ /* 0x000fe20008000000 */
[----:B------:R-:W-:-:S03]  /*08f0*/  ULDC.64 UR4, c[0x0][0x208] ;  /* 0x0000820000047ab9 */ /* 0x000fc60000000a00 */
[----:B------:R-:W-:Y:S01]  /*0900*/  IMAD R13, R6, 0x4, R13 ;  /* 0x00000004060d7824 */ /* 0x000fe200078e020d */
[----:B0-----:R0:W-:Y:S01]  /*0910*/  @P1 STG.E.128 desc[UR4][R4.64], R8 ;  /* 0x0000000804001986 */ /* 0x0011e2000c101d04 */
[----:B------:R-:W-:Y:S05]  /*0920*/  @!P0 EXIT ;  /* 0x000000000000894d */ /* 0x000fea0003800000 */
[----:B------:R-:W1:Y:S01]  /*0930*/  LDS.128 R12, [R13+0x800] ;  /* 0x000800000d0c7984 */ /* 0x000e620000000c00 */
[----:B------:R-:W-:-:S04]  /*0940*/  IMAD R7, R0, 0x40, R7 ;  /* 0x0000004000077824 */ /* 0x000fc800078e0207 */
[----:B------:R-:W-:-:S05]  /*0950*/  IMAD.WIDE R2, R7, 0x4, R2 ;  /* 0x0000000407027825 */ /* 0x000fca00078e0202 */
[----:B-1----:R-:W-:Y:S01]  /*0960*/  STG.E.128 desc[UR4][R2.64], R12 ;  /* 0x0000000c02007986 */ /* 0x002fe2000c101d04 */
[----:B------:R-:W-:Y:S05]  /*0970*/  EXIT ;  /* 0x000000000000794d */ /* 0x000fea0003800000 */
.L_x_0:
[----:B------:R-:W-:-:S00]  /*0980*/  BRA `(.L_x_0) ;  /* 0xfffffffc00fc7947 */ /* 0x000fc0000383ffff */
[----:B------:R-:W-:-:S00]  /*0990*/  NOP ;  /* 0x0000000000007918 */ /* 0x000fc00000000000 */
        /* <DEDUP_REMOVED lines=14> */
.L_x_1:


//--------------------- .nv.shared.triton_poi_fused_convolution_2 --------------------------
	.section	.nv.shared.triton_poi_fused_convolution_2,"aw",@nobits
	.sectionflags	@""
	.align	16
	.zero		1024


//--------------------- .nv.shared.reserved.0     --------------------------
	.section	.nv.shared.reserved.0,"aw",@nobits
	.weak		__nv_reservedSMEM_offset_0_alias
	.size		__nv_reservedSMEM_offset_0_alias, 0, 0
	.other		__nv_reservedSMEM_offset_0_alias,@"STO_CUDA_RESERVED_SHARED STV_DEFAULT"
__nv_reservedSMEM_offset_0_alias:
	.zero		0


//--------------------- .nv.constant0.triton_poi_fused_convolution_2 --------------------------
	.section	.nv.constant0.triton_poi_fused_convolution_2,"a",@progbits
	.sectionflags	@""
	.align	4
.nv.constant0.triton_poi_fused_convolution_2:
	.zero		560


//--------------------- SYMBOLS --------------------------

	.type		.nv.reservedSmem.offset0,@object
	.size		.nv.reservedSmem.offset0,0x4
